//
// Generated by NVIDIA NVVM Compiler
//
// Compiler Build ID: CL-36424714
// Cuda compilation tools, release 13.0, V13.0.88
// Based on NVVM 20.0.0
//

.version 9.0
.target sm_100
.address_size 64

	// .globl	_Z12gpu_version1IfEvPKT_PS0_S2_iii
// _ZZ12gpu_version1IfEvPKT_PS0_S2_iiiE4smem has been demoted

.visible .entry _Z12gpu_version1IfEvPKT_PS0_S2_iii(
	.param .u64 .ptr .align 1 _Z12gpu_version1IfEvPKT_PS0_S2_iii_param_0,
	.param .u64 .ptr .align 1 _Z12gpu_version1IfEvPKT_PS0_S2_iii_param_1,
	.param .u64 .ptr .align 1 _Z12gpu_version1IfEvPKT_PS0_S2_iii_param_2,
	.param .u32 _Z12gpu_version1IfEvPKT_PS0_S2_iii_param_3,
	.param .u32 _Z12gpu_version1IfEvPKT_PS0_S2_iii_param_4,
	.param .u32 _Z12gpu_version1IfEvPKT_PS0_S2_iii_param_5
)
{
	.reg .pred 	%p<19>;
	.reg .b32 	%r<46>;
	.reg .b32 	%f<93>;
	.reg .b64 	%rd<39>;
	// demoted variable
	.shared .align 4 .b8 _ZZ12gpu_version1IfEvPKT_PS0_S2_iiiE4smem[4096];
	ld.param.u64 	%rd12, [_Z12gpu_version1IfEvPKT_PS0_S2_iii_param_0];
	ld.param.u64 	%rd11, [_Z12gpu_version1IfEvPKT_PS0_S2_iii_param_2];
	ld.param.u32 	%r23, [_Z12gpu_version1IfEvPKT_PS0_S2_iii_param_3];
	ld.param.u32 	%r24, [_Z12gpu_version1IfEvPKT_PS0_S2_iii_param_4];
	ld.param.u32 	%r25, [_Z12gpu_version1IfEvPKT_PS0_S2_iii_param_5];
	cvta.to.global.u64 	%rd1, %rd12;
	mov.u32 	%r26, %ctaid.x;
	mov.u32 	%r1, %ntid.x;
	mul.wide.u32 	%rd13, %r26, %r1;
	mov.u32 	%r2, %tid.x;
	cvt.u64.u32 	%rd14, %r2;
	add.s64 	%rd2, %rd13, %rd14;
	setp.lt.s32 	%p1, %r25, 1;
	@%p1 bra 	$L__BB0_27;
	mul.lo.s32 	%r3, %r24, %r23;
	cvt.u64.u32 	%rd15, %r24;
	mul.lo.s64 	%rd3, %rd2, %rd15;
	cvt.rn.f32.s32 	%f1, %r24;
	shl.b32 	%r28, %r2, 2;
	mov.u32 	%r29, _ZZ12gpu_version1IfEvPKT_PS0_S2_iiiE4smem;
	add.s32 	%r4, %r29, %r28;
	and.b32  	%r5, %r24, 15;
	and.b32  	%r6, %r24, 7;
	and.b32  	%r7, %r24, 2147483632;
	and.b32  	%r8, %r24, 3;
	neg.s32 	%r9, %r7;
	cvta.to.global.u64 	%rd4, %rd11;
	mov.b32 	%r39, 0;
$L__BB0_2:
	setp.lt.s32 	%p2, %r24, 1;
	mov.f32 	%f92, 0f00000000;
	@%p2 bra 	$L__BB0_16;
	setp.lt.u32 	%p3, %r24, 16;
	mul.lo.s32 	%r31, %r3, %r39;
	cvt.s64.s32 	%rd16, %r31;
	add.s64 	%rd5, %rd3, %rd16;
	mov.f32 	%f92, 0f00000000;
	mov.b32 	%r42, 0;
	@%p3 bra 	$L__BB0_6;
	shl.b64 	%rd17, %rd5, 2;
	add.s64 	%rd18, %rd1, %rd17;
	add.s64 	%rd38, %rd18, 32;
	mov.f32 	%f92, 0f00000000;
	mov.u32 	%r40, %r9;
$L__BB0_5:
	.pragma "nounroll";
	ld.global.nc.f32 	%f21, [%rd38+-32];
	add.f32 	%f22, %f92, %f21;
	ld.global.nc.f32 	%f23, [%rd38+-28];
	add.f32 	%f24, %f22, %f23;
	ld.global.nc.f32 	%f25, [%rd38+-24];
	add.f32 	%f26, %f24, %f25;
	ld.global.nc.f32 	%f27, [%rd38+-20];
	add.f32 	%f28, %f26, %f27;
	ld.global.nc.f32 	%f29, [%rd38+-16];
	add.f32 	%f30, %f28, %f29;
	ld.global.nc.f32 	%f31, [%rd38+-12];
	add.f32 	%f32, %f30, %f31;
	ld.global.nc.f32 	%f33, [%rd38+-8];
	add.f32 	%f34, %f32, %f33;
	ld.global.nc.f32 	%f35, [%rd38+-4];
	add.f32 	%f36, %f34, %f35;
	ld.global.nc.f32 	%f37, [%rd38];
	add.f32 	%f38, %f36, %f37;
	ld.global.nc.f32 	%f39, [%rd38+4];
	add.f32 	%f40, %f38, %f39;
	ld.global.nc.f32 	%f41, [%rd38+8];
	add.f32 	%f42, %f40, %f41;
	ld.global.nc.f32 	%f43, [%rd38+12];
	add.f32 	%f44, %f42, %f43;
	ld.global.nc.f32 	%f45, [%rd38+16];
	add.f32 	%f46, %f44, %f45;
	ld.global.nc.f32 	%f47, [%rd38+20];
	add.f32 	%f48, %f46, %f47;
	ld.global.nc.f32 	%f49, [%rd38+24];
	add.f32 	%f50, %f48, %f49;
	ld.global.nc.f32 	%f51, [%rd38+28];
	add.f32 	%f92, %f50, %f51;
	add.s32 	%r40, %r40, 16;
	add.s64 	%rd38, %rd38, 64;
	setp.ne.s32 	%p4, %r40, 0;
	mov.u32 	%r42, %r7;
	@%p4 bra 	$L__BB0_5;
$L__BB0_6:
	setp.eq.s32 	%p5, %r5, 0;
	@%p5 bra 	$L__BB0_16;
	add.s32 	%r32, %r5, -1;
	setp.lt.u32 	%p6, %r32, 7;
	@%p6 bra 	$L__BB0_9;
	cvt.u64.u32 	%rd19, %r42;
	add.s64 	%rd20, %rd5, %rd19;
	shl.b64 	%rd21, %rd20, 2;
	add.s64 	%rd22, %rd1, %rd21;
	ld.global.nc.f32 	%f53, [%rd22];
	add.f32 	%f54, %f92, %f53;
	ld.global.nc.f32 	%f55, [%rd22+4];
	add.f32 	%f56, %f54, %f55;
	ld.global.nc.f32 	%f57, [%rd22+8];
	add.f32 	%f58, %f56, %f57;
	ld.global.nc.f32 	%f59, [%rd22+12];
	add.f32 	%f60, %f58, %f59;
	ld.global.nc.f32 	%f61, [%rd22+16];
	add.f32 	%f62, %f60, %f61;
	ld.global.nc.f32 	%f63, [%rd22+20];
	add.f32 	%f64, %f62, %f63;
	ld.global.nc.f32 	%f65, [%rd22+24];
	add.f32 	%f66, %f64, %f65;
	ld.global.nc.f32 	%f67, [%rd22+28];
	add.f32 	%f92, %f66, %f67;
	add.s32 	%r42, %r42, 8;
$L__BB0_9:
	setp.eq.s32 	%p7, %r6, 0;
	@%p7 bra 	$L__BB0_16;
	add.s32 	%r33, %r6, -1;
	setp.lt.u32 	%p8, %r33, 3;
	@%p8 bra 	$L__BB0_12;
	cvt.u64.u32 	%rd23, %r42;
	add.s64 	%rd24, %rd5, %rd23;
	shl.b64 	%rd25, %rd24, 2;
	add.s64 	%rd26, %rd1, %rd25;
	ld.global.nc.f32 	%f69, [%rd26];
	add.f32 	%f70, %f92, %f69;
	ld.global.nc.f32 	%f71, [%rd26+4];
	add.f32 	%f72, %f70, %f71;
	ld.global.nc.f32 	%f73, [%rd26+8];
	add.f32 	%f74, %f72, %f73;
	ld.global.nc.f32 	%f75, [%rd26+12];
	add.f32 	%f92, %f74, %f75;
	add.s32 	%r42, %r42, 4;
$L__BB0_12:
	setp.eq.s32 	%p9, %r8, 0;
	@%p9 bra 	$L__BB0_16;
	setp.eq.s32 	%p10, %r8, 1;
	cvt.u64.u32 	%rd27, %r42;
	add.s64 	%rd28, %rd5, %rd27;
	shl.b64 	%rd29, %rd28, 2;
	add.s64 	%rd9, %rd1, %rd29;
	ld.global.nc.f32 	%f76, [%rd9];
	add.f32 	%f92, %f92, %f76;
	@%p10 bra 	$L__BB0_16;
	setp.eq.s32 	%p11, %r8, 2;
	ld.global.nc.f32 	%f77, [%rd9+4];
	add.f32 	%f92, %f92, %f77;
	@%p11 bra 	$L__BB0_16;
	ld.global.nc.f32 	%f78, [%rd9+8];
	add.f32 	%f92, %f92, %f78;
$L__BB0_16:
	setp.lt.s32 	%p12, %r23, 1;
	@%p12 bra 	$L__BB0_26;
	div.rn.f32 	%f16, %f92, %f1;
	mov.b32 	%r44, 0;
$L__BB0_18:
	setp.lt.u32 	%p13, %r1, 2;
	bar.sync 	0;
	mul.lo.s32 	%r35, %r44, %r23;
	cvt.u64.u32 	%rd30, %r35;
	add.s64 	%rd31, %rd2, %rd30;
	shl.b64 	%rd32, %rd31, 2;
	add.s64 	%rd33, %rd4, %rd32;
	ld.global.nc.f32 	%f79, [%rd33];
	mul.f32 	%f80, %f16, %f79;
	st.shared.f32 	[%r4], %f80;
	@%p13 bra 	$L__BB0_23;
	mov.u32 	%r45, %r1;
$L__BB0_20:
	shr.u32 	%r20, %r45, 1;
	bar.sync 	0;
	setp.ge.u32 	%p14, %r2, %r20;
	@%p14 bra 	$L__BB0_22;
	shl.b32 	%r36, %r20, 2;
	add.s32 	%r37, %r4, %r36;
	ld.shared.f32 	%f81, [%r37];
	ld.shared.f32 	%f82, [%r4];
	add.f32 	%f83, %f81, %f82;
	st.shared.f32 	[%r4], %f83;
$L__BB0_22:
	setp.gt.u32 	%p15, %r45, 3;
	mov.u32 	%r45, %r20;
	@%p15 bra 	$L__BB0_20;
$L__BB0_23:
	setp.ne.s32 	%p16, %r2, 0;
	@%p16 bra 	$L__BB0_25;
	ld.param.u64 	%rd37, [_Z12gpu_version1IfEvPKT_PS0_S2_iii_param_1];
	ld.shared.f32 	%f84, [_ZZ12gpu_version1IfEvPKT_PS0_S2_iiiE4smem];
	mad.lo.s32 	%r38, %r44, %r25, %r39;
	cvta.to.global.u64 	%rd34, %rd37;
	mul.wide.u32 	%rd35, %r38, 4;
	add.s64 	%rd36, %rd34, %rd35;
	st.global.f32 	[%rd36], %f84;
$L__BB0_25:
	add.s32 	%r44, %r44, 1;
	setp.ne.s32 	%p17, %r44, %r23;
	@%p17 bra 	$L__BB0_18;
$L__BB0_26:
	add.s32 	%r39, %r39, 1;
	setp.ne.s32 	%p18, %r39, %r25;
	@%p18 bra 	$L__BB0_2;
$L__BB0_27:
	ret;

}


// ===== COMPILED SASS (sm_100) =====

	.target	sm_100

	.elftype	@"ET_EXEC"


//--------------------- .note.nv.tkinfo           --------------------------
	.section	.note.nv.tkinfo,"",@"SHT_NOTE"
	.sectionflags	@"SHF_NOTE_NV_TKINFO"
	.tkinfo
        /*0018*/ 	.word	0x00000002
        /*0030*/ 	.string	""
        /*0030*/ 	.string	"ptxas"
        /*0030*/ 	.string	"Cuda compilation tools, release 13.0, V13.0.88"
        /*0030*/ 	.string	"Build cuda_13.0.r13.0/compiler.36424714_0"
        /*0030*/ 	.string	"-arch sm_100 -m 64 "



//--------------------- .note.nv.cuinfo           --------------------------
	.section	.note.nv.cuinfo,"",@"SHT_NOTE"
	.sectionflags	@"SHF_NOTE_NV_CUINFO"
        /*0018*/ 	.short	0x0002
        /*001a*/ 	.short	0x0064
        /*001c*/ 	.short	0x0082
	.zero		2


//--------------------- .nv.info                  --------------------------
	.section	.nv.info,"",@"SHT_CUDA_INFO"
	.align	4


	//----- nvinfo : EIATTR_REGCOUNT
	.align		4
        /*0000*/ 	.byte	0x04, 0x2f
        /*0002*/ 	.short	(.L_1 - .L_0)
	.align		4
.L_0:
        /*0004*/ 	.word	index@(_Z12gpu_version1IfEvPKT_PS0_S2_iii)
        /*0008*/ 	.word	0x00000020


	//----- nvinfo : EIATTR_FRAME_SIZE
	.align		4
.L_1:
        /*000c*/ 	.byte	0x04, 0x11
        /*000e*/ 	.short	(.L_3 - .L_2)
	.align		4
.L_2:
        /*0010*/ 	.word	index@($__internal_0_$__cuda_sm3x_div_rn_noftz_f32_slowpath)
        /*0014*/ 	.word	0x00000000


	//----- nvinfo : EIATTR_FRAME_SIZE
	.align		4
.L_3:
        /*0018*/ 	.byte	0x04, 0x11
        /*001a*/ 	.short	(.L_5 - .L_4)
	.align		4
.L_4:
        /*001c*/ 	.word	index@(_Z12gpu_version1IfEvPKT_PS0_S2_iii)
        /*0020*/ 	.word	0x00000000


	//----- nvinfo : EIATTR_MIN_STACK_SIZE
	.align		4
.L_5:
        /*0024*/ 	.byte	0x04, 0x12
        /*0026*/ 	.short	(.L_7 - .L_6)
	.align		4
.L_6:
        /*0028*/ 	.word	index@(_Z12gpu_version1IfEvPKT_PS0_S2_iii)
        /*002c*/ 	.word	0x00000000
.L_7:


//--------------------- .nv.compat                --------------------------
	.section	.nv.compat,"",@"SHT_CUDA_COMPAT_INFO"
	.align	4
        /*0000*/ 	.byte	0x02, 0x09, 0x00, 0x00, 0x02, 0x02, 0x01, 0x00, 0x02, 0x05, 0x05, 0x00, 0x03, 0x07, 0x01, 0x01
        /*0010*/ 	.byte	0x02, 0x03, 0x00, 0x00, 0x02, 0x06, 0x01, 0x00, 0x04, 0x0b, 0x08, 0x00, 0x01, 0x00, 0x00, 0x00
        /*0020*/ 	.byte	0x00, 0x00, 0x00, 0x00


//--------------------- .nv.info._Z12gpu_version1IfEvPKT_PS0_S2_iii --------------------------
	.section	.nv.info._Z12gpu_version1IfEvPKT_PS0_S2_iii,"",@"SHT_CUDA_INFO"
	.sectionflags	@""
	.align	4


	//----- nvinfo : EIATTR_CUDA_API_VERSION
	.align		4
        /*0000*/ 	.byte	0x04, 0x37
        /*0002*/ 	.short	(.L_9 - .L_8)
.L_8:
        /*0004*/ 	.word	0x00000082


	//----- nvinfo : EIATTR_KPARAM_INFO
	.align		4
.L_9:
        /*0008*/ 	.byte	0x04, 0x17
        /*000a*/ 	.short	(.L_11 - .L_10)
.L_10:
        /*000c*/ 	.word	0x00000000
        /*0010*/ 	.short	0x0005
        /*0012*/ 	.short	0x0020
        /*0014*/ 	.byte	0x00, 0xf0, 0x11, 0x00


	//----- nvinfo : EIATTR_KPARAM_INFO
	.align		4
.L_11:
        /*0018*/ 	.byte	0x04, 0x17
        /*001a*/ 	.short	(.L_13 - .L_12)
.L_12:
        /*001c*/ 	.word	0x00000000
        /*0020*/ 	.short	0x0004
        /*0022*/ 	.short	0x001c
        /*0024*/ 	.byte	0x00, 0xf0, 0x11, 0x00


	//----- nvinfo : EIATTR_KPARAM_INFO
	.align		4
.L_13:
        /*0028*/ 	.byte	0x04, 0x17
        /*002a*/ 	.short	(.L_15 - .L_14)
.L_14:
        /*002c*/ 	.word	0x00000000
        /*0030*/ 	.short	0x0003
        /*0032*/ 	.short	0x0018
        /*0034*/ 	.byte	0x00, 0xf0, 0x11, 0x00


	//----- nvinfo : EIATTR_KPARAM_INFO
	.align		4
.L_15:
        /*0038*/ 	.byte	0x04, 0x17
        /*003a*/ 	.short	(.L_17 - .L_16)
.L_16:
        /*003c*/ 	.word	0x00000000
        /*0040*/ 	.short	0x0002
        /*0042*/ 	.short	0x0010
        /*0044*/ 	.byte	0x00, 0xf5, 0x21, 0x00


	//----- nvinfo : EIATTR_KPARAM_INFO
	.align		4
.L_17:
        /*0048*/ 	.byte	0x04, 0x17
        /*004a*/ 	.short	(.L_19 - .L_18)
.L_18:
        /*004c*/ 	.word	0x00000000
        /*0050*/ 	.short	0x0001
        /*0052*/ 	.short	0x0008
        /*0054*/ 	.byte	0x00, 0xf5, 0x21, 0x00


	//----- nvinfo : EIATTR_KPARAM_INFO
	.align		4
.L_19:
        /*0058*/ 	.byte	0x04, 0x17
        /*005a*/ 	.short	(.L_21 - .L_20)
.L_20:
        /*005c*/ 	.word	0x00000000
        /*0060*/ 	.short	0x0000
        /*0062*/ 	.short	0x0000
        /*0064*/ 	.byte	0x00, 0xf5, 0x21, 0x00


	//----- nvinfo : EIATTR_SPARSE_MMA_MASK
	.align		4
.L_21:
        /*0068*/ 	.byte	0x03, 0x50
        /*006a*/ 	.short	0x0000


	//----- nvinfo : EIATTR_MAXREG_COUNT
	.align		4
        /*006c*/ 	.byte	0x03, 0x1b
        /*006e*/ 	.short	0x00ff


	//----- nvinfo : EIATTR_NUM_BARRIERS
	.align		4
        /*0070*/ 	.byte	0x02, 0x4c
        /*0072*/ 	.byte	0x01
	.zero		1


	//----- nvinfo : EIATTR_MERCURY_ISA_VERSION
	.align		4
        /*0074*/ 	.byte	0x03, 0x5f
        /*0076*/ 	.short	0x0101


	//----- nvinfo : EIATTR_VRC_CTA_INIT_COUNT
	.align		4
        /*0078*/ 	.byte	0x02, 0x4a
	.zero		1
	.zero		1


	//----- nvinfo : EIATTR_EXIT_INSTR_OFFSETS
	.align		4
        /*007c*/ 	.byte	0x04, 0x1c
        /*007e*/ 	.short	(.L_23 - .L_22)


	//   ....[0]....
.L_22:
        /*0080*/ 	.word	0x00000060


	//   ....[1]....
        /*0084*/ 	.word	0x00000d10


	//----- nvinfo : EIATTR_CRS_STACK_SIZE
	.align		4
.L_23:
        /*0088*/ 	.byte	0x04, 0x1e
        /*008a*/ 	.short	(.L_25 - .L_24)
.L_24:
        /*008c*/ 	.word	0x00000000


	//----- nvinfo : EIATTR_CBANK_PARAM_SIZE
	.align		4
.L_25:
        /*0090*/ 	.byte	0x03, 0x19
        /*0092*/ 	.short	0x0024


	//----- nvinfo : EIATTR_PARAM_CBANK
	.align		4
        /*0094*/ 	.byte	0x04, 0x0a
        /*0096*/ 	.short	(.L_27 - .L_26)
	.align		4
.L_26:
        /*0098*/ 	.word	index@(.nv.constant0._Z12gpu_version1IfEvPKT_PS0_S2_iii)
        /*009c*/ 	.short	0x0380
        /*009e*/ 	.short	0x0024


	//----- nvinfo : EIATTR_SW_WAR
	.align		4
.L_27:
        /*00a0*/ 	.byte	0x04, 0x36
        /*00a2*/ 	.short	(.L_29 - .L_28)
.L_28:
        /*00a4*/ 	.word	0x00000008
.L_29:


//--------------------- .nv.callgraph             --------------------------
	.section	.nv.callgraph,"",@"SHT_CUDA_CALLGRAPH"
	.align	4
	.sectionentsize	8
	.align		4
        /*0000*/ 	.word	0x00000000
	.align		4
        /*0004*/ 	.word	0xffffffff
	.align		4
        /*0008*/ 	.word	0x00000000
	.align		4
        /*000c*/ 	.word	0xfffffffe
	.align		4
        /*0010*/ 	.word	0x00000000
	.align		4
        /*0014*/ 	.word	0xfffffffd
	.align		4
        /*0018*/ 	.word	0x00000000
	.align		4
        /*001c*/ 	.word	0xfffffffc


//--------------------- .text._Z12gpu_version1IfEvPKT_PS0_S2_iii --------------------------
	.section	.text._Z12gpu_version1IfEvPKT_PS0_S2_iii,"ax",@progbits
	.align	128
        .global         _Z12gpu_version1IfEvPKT_PS0_S2_iii
        .type           _Z12gpu_version1IfEvPKT_PS0_S2_iii,@function
        .size           _Z12gpu_version1IfEvPKT_PS0_S2_iii,(.L_x_26 - _Z12gpu_version1IfEvPKT_PS0_S2_iii)
        .other          _Z12gpu_version1IfEvPKT_PS0_S2_iii,@"STO_CUDA_ENTRY STV_DEFAULT"
_Z12gpu_version1IfEvPKT_PS0_S2_iii:
.text._Z12gpu_version1IfEvPKT_PS0_S2_iii:
[----:B------:R-:W-:Y:S08]  /*0000*/  LDC R1, c[0x0][0x37c] ;  /* 0x0000df00ff017b82 */ /* 0x000ff00000000800 */
[----:B------:R-:W0:Y:S01]  /*0010*/  LDC R0, c[0x0][0x3a0] ;  /* 0x0000e800ff007b82 */ /* 0x000e220000000800 */
[----:B------:R-:W1:Y:S07]  /*0020*/  S2R R8, SR_TID.X ;  /* 0x0000000000087919 */ /* 0x000e6e0000002100 */
[----:B------:R-:W2:Y:S08]  /*0030*/  LDC R17, c[0x0][0x360] ;  /* 0x0000d800ff117b82 */ /* 0x000eb00000000800 */
[----:B------:R-:W3:Y:S01]  /*0040*/  S2UR UR6, SR_CTAID.X ;  /* 0x00000000000679c3 */ /* 0x000ee20000002500 */
[----:B0-----:R-:W-:-:S13]  /*0050*/  ISETP.GE.AND P0, PT, R0, 0x1, PT ;  /* 0x000000010000780c */ /* 0x001fda0003f06270 */
[----:B-123--:R-:W-:Y:S05]  /*0060*/  @!P0 EXIT ;  /* 0x000000000000894d */ /* 0x00efea0003800000 */
[----:B------:R-:W0:Y:S01]  /*0070*/  LDC.64 R12, c[0x0][0x398] ;  /* 0x0000e600ff0c7b82 */ /* 0x000e220000000a00 */
[----:B------:R-:W-:Y:S01]  /*0080*/  IMAD.MOV.U32 R9, RZ, RZ, RZ ;  /* 0x000000ffff097224 */ /* 0x000fe200078e00ff */
[----:B------:R-:W-:Y:S01]  /*0090*/  UMOV UR4, 0x400 ;  /* 0x0000040000047882 */ /* 0x000fe20000000000 */
[----:B------:R-:W1:Y:S01]  /*00a0*/  LDCU.64 UR8, c[0x0][0x358] ;  /* 0x00006b00ff0877ac */ /* 0x000e620008000a00 */
[----:B------:R-:W-:-:S04]  /*00b0*/  IMAD.WIDE.U32 R6, R17, UR6, R8 ;  /* 0x0000000611067c25 */ /* 0x000fc8000f8e0008 */
[----:B------:R-:W2:Y:S01]  /*00c0*/  S2UR UR5, SR_CgaCtaId ;  /* 0x00000000000579c3 */ /* 0x000ea20000008800 */
[----:B0-----:R-:W-:Y:S01]  /*00d0*/  LOP3.LUT R14, R13, 0x7ffffff0, RZ, 0xc0, !PT ;  /* 0x7ffffff00d0e7812 */ /* 0x001fe200078ec0ff */
[-C--:B------:R-:W-:Y:S01]  /*00e0*/  IMAD R11, R7, R13.reuse, RZ ;  /* 0x0000000d070b7224 */ /* 0x080fe200078e02ff */
[-C--:B------:R-:W-:Y:S01]  /*00f0*/  I2FP.F32.S32 R16, R13.reuse ;  /* 0x0000000d00107245 */ /* 0x080fe20000201400 */
[----:B------:R-:W-:Y:S01]  /*0100*/  IMAD.WIDE.U32 R4, R6, R13, RZ ;  /* 0x0000000d06047225 */ /* 0x000fe200078e00ff */
[C---:B------:R-:W-:Y:S02]  /*0110*/  LOP3.LUT R19, R13.reuse, 0xf, RZ, 0xc0, !PT ;  /* 0x0000000f0d137812 */ /* 0x040fe400078ec0ff */
[C---:B------:R-:W-:Y:S01]  /*0120*/  LOP3.LUT R18, R13.reuse, 0x7, RZ, 0xc0, !PT ;  /* 0x000000070d127812 */ /* 0x040fe200078ec0ff */
[C---:B------:R-:W-:Y:S01]  /*0130*/  IMAD R15, R13.reuse, R12, RZ ;  /* 0x0000000c0d0f7224 */ /* 0x040fe200078e02ff */
[----:B--2---:R-:W-:Y:S01]  /*0140*/  ULEA UR4, UR5, UR4, 0x18 ;  /* 0x0000000405047291 */ /* 0x004fe2000f8ec0ff */
[----:B------:R-:W-:Y:S01]  /*0150*/  LOP3.LUT R13, R13, 0x3, RZ, 0xc0, !PT ;  /* 0x000000030d0d7812 */ /* 0x000fe200078ec0ff */
[----:B------:R-:W-:-:S02]  /*0160*/  IMAD.IADD R11, R5, 0x1, R11 ;  /* 0x00000001050b7824 */ /* 0x000fc400078e020b */
[----:B------:R-:W-:Y:S02]  /*0170*/  IMAD.MOV R10, RZ, RZ, -R14 ;  /* 0x000000ffff0a7224 */ /* 0x000fe400078e0a0e */
[----:B------:R-:W-:Y:S01]  /*0180*/  LEA R12, R8, UR4, 0x2 ;  /* 0x00000004080c7c11 */ /* 0x000fe2000f8e10ff */
[----:B-1----:R-:W-:-:S06]  /*0190*/  UMOV UR4, URZ ;  /* 0x000000ff00047c82 */ /* 0x002fcc0008000000 */
.L_x_13:
[----:B0-----:R-:W0:Y:S01]  /*01a0*/  LDCU UR5, c[0x0][0x39c] ;  /* 0x00007380ff0577ac */ /* 0x001e220008000800 */
[----:B------:R-:W-:Y:S01]  /*01b0*/  IMAD.MOV.U32 R23, RZ, RZ, RZ ;  /* 0x000000ffff177224 */ /* 0x000fe200078e00ff */
[----:B0-----:R-:W-:-:S09]  /*01c0*/  UISETP.GE.AND UP0, UPT, UR5, 0x1, UPT ;  /* 0x000000010500788c */ /* 0x001fd2000bf06270 */
[----:B-1----:R-:W-:Y:S05]  /*01d0*/  BRA.U !UP0, `(.L_x_0) ;  /* 0x0000000508d07547 */ /* 0x002fea000b800000 */
[----:B------:R-:W-:Y:S01]  /*01e0*/  UISETP.GE.U32.AND UP0, UPT, UR5, 0x10, UPT ;  /* 0x000000100500788c */ /* 0x000fe2000bf06070 */
[----:B------:R-:W-:Y:S02]  /*01f0*/  IMAD R21, R15, UR4, RZ ;  /* 0x000000040f157c24 */ /* 0x000fe4000f8e02ff */
[----:B------:R-:W-:Y:S02]  /*0200*/  HFMA2 R23, -RZ, RZ, 0, 0 ;  /* 0x00000000ff177431 */ /* 0x000fe400000001ff */
[----:B------:R-:W-:Y:S01]  /*0210*/  IMAD.MOV.U32 R25, RZ, RZ, RZ ;  /* 0x000000ffff197224 */ /* 0x000fe200078e00ff */
[----:B------:R-:W-:-:S04]  /*0220*/  IADD3 R0, P0, PT, R21, R4, RZ ;  /* 0x0000000415007210 */ /* 0x000fc80007f1e0ff */
[----:B------:R-:W-:Y:S01]  /*0230*/  LEA.HI.X.SX32 R21, R21, R11, 0x1, P0 ;  /* 0x0000000b15157211 */ /* 0x000fe200000f0eff */
[----:B------:R-:W-:Y:S08]  /*0240*/  BRA.U !UP0, `(.L_x_1) ;  /* 0x0000000108bc7547 */ /* 0x000ff0000b800000 */
[----:B------:R-:W0:Y:S01]  /*0250*/  LDCU.64 UR6, c[0x0][0x380] ;  /* 0x00007000ff0677ac */ /* 0x000e220008000a00 */
[----:B------:R-:W-:Y:S02]  /*0260*/  IMAD.MOV.U32 R23, RZ, RZ, RZ ;  /* 0x000000ffff177224 */ /* 0x000fe400078e00ff */
[----:B------:R-:W-:Y:S01]  /*0270*/  IMAD.MOV.U32 R20, RZ, RZ, R10 ;  /* 0x000000ffff147224 */ /* 0x000fe200078e000a */
[----:B0-----:R-:W-:-:S04]  /*0280*/  LEA R22, P0, R0, UR6, 0x2 ;  /* 0x0000000600167c11 */ /* 0x001fc8000f8010ff */
[----:B------:R-:W-:Y:S02]  /*0290*/  IADD3 R22, P1, PT, R22, 0x20, RZ ;  /* 0x0000002016167810 */ /* 0x000fe40007f3e0ff */
[----:B------:R-:W-:-:S04]  /*02a0*/  LEA.HI.X R27, R0, UR7, R21, 0x2, P0 ;  /* 0x00000007001b7c11 */ /* 0x000fc800080f1415 */
[----:B------:R-:W-:-:S07]  /*02b0*/  IADD3.X R27, PT, PT, RZ, R27, RZ, P1, !PT ;  /* 0x0000001bff1b7210 */ /* 0x000fce0000ffe4ff */
.L_x_2:
[----:B------:R-:W-:Y:S02]  /*02c0*/  IMAD.MOV.U32 R2, RZ, RZ, R22 ;  /* 0x000000ffff027224 */ /* 0x000fe400078e0016 */
[----:B------:R-:W-:-:S05]  /*02d0*/  IMAD.MOV.U32 R3, RZ, RZ, R27 ;  /* 0x000000ffff037224 */ /* 0x000fca00078e001b */
[----:B------:R-:W2:Y:S04]  /*02e0*/  LDG.E.CONSTANT R26, desc[UR8][R2.64+-0x20] ;  /* 0xffffe008021a7981 */ /* 0x000ea8000c1e9900 */
[----:B------:R-:W3:Y:S04]  /*02f0*/  LDG.E.CONSTANT R28, desc[UR8][R2.64+-0x1c] ;  /* 0xffffe408021c7981 */ /* 0x000ee8000c1e9900 */
[----:B------:R-:W4:Y:S04]  /*0300*/  LDG.E.CONSTANT R22, desc[UR8][R2.64+-0x18] ;  /* 0xffffe80802167981 */ /* 0x000f28000c1e9900 */
[----:B------:R-:W5:Y:S04]  /*0310*/  LDG.E.CONSTANT R24, desc[UR8][R2.64+-0x14] ;  /* 0xffffec0802187981 */ /* 0x000f68000c1e9900 */
[----:B------:R-:W5:Y:S01]  /*0320*/  LDG.E.CONSTANT R25, desc[UR8][R2.64+-0x10] ;  /* 0xfffff00802197981 */ /* 0x000f62000c1e9900 */
[----:B--2---:R-:W-:-:S03]  /*0330*/  FADD R23, R26, R23 ;  /* 0x000000171a177221 */ /* 0x004fc60000000000 */
[----:B------:R-:W2:Y:S01]  /*0340*/  LDG.E.CONSTANT R26, desc[UR8][R2.64+-0xc] ;  /* 0xfffff408021a7981 */ /* 0x000ea2000c1e9900 */
[----:B---3--:R-:W-:-:S03]  /*0350*/  FADD R27, R23, R28 ;  /* 0x0000001c171b7221 */ /* 0x008fc60000000000 */
[----:B------:R-:W3:Y:S01]  /*0360*/  LDG.E.CONSTANT R23, desc[UR8][R2.64+-0x8] ;  /* 0xfffff80802177981 */ /* 0x000ee2000c1e9900 */
[----:B----4-:R-:W-:-:S03]  /*0370*/  FADD R27, R27, R22 ;  /* 0x000000161b1b7221 */ /* 0x010fc60000000000 */
[----:B------:R-:W4:Y:S01]  /*0380*/  LDG.E.CONSTANT R22, desc[UR8][R2.64+-0x4] ;  /* 0xfffffc0802167981 */ /* 0x000f22000c1e9900 */
[----:B-----5:R-:W-:-:S03]  /*0390*/  FADD R28, R27, R24 ;  /* 0x000000181b1c7221 */ /* 0x020fc60000000000 */
[----:B------:R-:W5:Y:S01]  /*03a0*/  LDG.E.CONSTANT R24, desc[UR8][R2.64] ;  /* 0x0000000802187981 */ /* 0x000f62000c1e9900 */
[----:B------:R-:W-:-:S03]  /*03b0*/  FADD R27, R28, R25 ;  /* 0x000000191c1b7221 */ /* 0x000fc60000000000 */
        /* <DEDUP_REMOVED lines=11> */
[----:B------:R-:W-:Y:S02]  /*0470*/  VIADD R20, R20, 0x10 ;  /* 0x0000001014147836 */ /* 0x000fe40000000000 */
[----:B--2---:R-:W-:Y:S02]  /*0480*/  FADD R28, R27, R26 ;  /* 0x0000001a1b1c7221 */ /* 0x004fe40000000000 */
[----:B------:R-:W2:Y:S01]  /*0490*/  LDG.E.CONSTANT R26, desc[UR8][R2.64+0x1c] ;  /* 0x00001c08021a7981 */ /* 0x000ea2000c1e9900 */
[----:B------:R-:W-:Y:S01]  /*04a0*/  ISETP.NE.AND P0, PT, R20, RZ, PT ;  /* 0x000000ff1400720c */ /* 0x000fe20003f05270 */
[----:B---3--:R-:W-:-:S04]  /*04b0*/  FADD R23, R28, R23 ;  /* 0x000000171c177221 */ /* 0x008fc80000000000 */
[----:B----4-:R-:W-:Y:S01]  /*04c0*/  FADD R23, R23, R22 ;  /* 0x0000001617177221 */ /* 0x010fe20000000000 */
[----:B------:R-:W-:-:S03]  /*04d0*/  IADD3 R22, P1, PT, R2, 0x40, RZ ;  /* 0x0000004002167810 */ /* 0x000fc60007f3e0ff */
[----:B-----5:R-:W-:Y:S01]  /*04e0*/  FADD R24, R23, R24 ;  /* 0x0000001817187221 */ /* 0x020fe20000000000 */
[----:B------:R-:W-:-:S03]  /*04f0*/  IADD3.X R27, PT, PT, RZ, R3, RZ, P1, !PT ;  /* 0x00000003ff1b7210 */ /* 0x000fc60000ffe4ff */
[----:B------:R-:W-:-:S04]  /*0500*/  FADD R25, R24, R25 ;  /* 0x0000001918197221 */ /* 0x000fc80000000000 */
[----:B--2---:R-:W-:Y:S01]  /*0510*/  FADD R23, R25, R26 ;  /* 0x0000001a19177221 */ /* 0x004fe20000000000 */
[----:B------:R-:W-:Y:S06]  /*0520*/  @P0 BRA `(.L_x_2) ;  /* 0xfffffffc00640947 */ /* 0x000fec000383ffff */
[----:B------:R-:W-:-:S07]  /*0530*/  IMAD.MOV.U32 R25, RZ, RZ, R14 ;  /* 0x000000ffff197224 */ /* 0x000fce00078e000e */
.L_x_1:
[----:B------:R-:W-:-:S13]  /*0540*/  ISETP.NE.AND P0, PT, R19, RZ, PT ;  /* 0x000000ff1300720c */ /* 0x000fda0003f05270 */
[----:B------:R-:W-:Y:S05]  /*0550*/  @!P0 BRA `(.L_x_0) ;  /* 0x0000000000f08947 */ /* 0x000fea0003800000 */
[----:B------:R-:W-:Y:S01]  /*0560*/  VIADD R2, R19, 0xffffffff ;  /* 0xffffffff13027836 */ /* 0x000fe20000000000 */
[----:B------:R-:W-:-:S04]  /*0570*/  ISETP.NE.AND P0, PT, R18, RZ, PT ;  /* 0x000000ff1200720c */ /* 0x000fc80003f05270 */
[----:B------:R-:W-:-:S13]  /*0580*/  ISETP.GE.U32.AND P1, PT, R2, 0x7, PT ;  /* 0x000000070200780c */ /* 0x000fda0003f26070 */
[----:B------:R-:W-:Y:S05]  /*0590*/  @!P1 BRA `(.L_x_3) ;  /* 0x0000000000589947 */ /* 0x000fea0003800000 */
[----:B------:R-:W0:Y:S01]  /*05a0*/  LDCU.64 UR6, c[0x0][0x380] ;  /* 0x00007000ff0677ac */ /* 0x000e220008000a00 */
[----:B------:R-:W-:-:S05]  /*05b0*/  IADD3 R3, P1, PT, R25, R0, RZ ;  /* 0x0000000019037210 */ /* 0x000fca0007f3e0ff */
[----:B------:R-:W-:Y:S01]  /*05c0*/  IMAD.X R20, RZ, RZ, R21, P1 ;  /* 0x000000ffff147224 */ /* 0x000fe200008e0615 */
[----:B0-----:R-:W-:-:S04]  /*05d0*/  LEA R2, P1, R3, UR6, 0x2 ;  /* 0x0000000603027c11 */ /* 0x001fc8000f8210ff */
[----:B------:R-:W-:-:S05]  /*05e0*/  LEA.HI.X R3, R3, UR7, R20, 0x2, P1 ;  /* 0x0000000703037c11 */ /* 0x000fca00088f1414 */
        /* <DEDUP_REMOVED lines=8> */
[----:B------:R-:W3:Y:S04]  /*0670*/  LDG.E.CONSTANT R26, desc[UR8][R2.64+0x18] ;  /* 0x00001808021a7981 */ /* 0x000ee8000c1e9900 */
[----:B------:R-:W3:Y:S01]  /*0680*/  LDG.E.CONSTANT R27, desc[UR8][R2.64+0x1c] ;  /* 0x00001c08021b7981 */ /* 0x000ee2000c1e9900 */
[----:B----4-:R-:W-:Y:S01]  /*0690*/  FADD R29, R29, R20 ;  /* 0x000000141d1d7221 */ /* 0x010fe20000000000 */
[----:B------:R-:W-:-:S03]  /*06a0*/  IADD3 R25, PT, PT, R25, 0x8, RZ ;  /* 0x0000000819197810 */ /* 0x000fc60007ffe0ff */
[----:B-----5:R-:W-:-:S04]  /*06b0*/  FADD R29, R29, R24 ;  /* 0x000000181d1d7221 */ /* 0x020fc80000000000 */
[----:B------:R-:W-:-:S04]  /*06c0*/  FADD R22, R29, R22 ;  /* 0x000000161d167221 */ /* 0x000fc80000000000 */
[----:B--2---:R-:W-:-:S04]  /*06d0*/  FADD R23, R22, R23 ;  /* 0x0000001716177221 */ /* 0x004fc80000000000 */
[----:B---3--:R-:W-:-:S04]  /*06e0*/  FADD R26, R23, R26 ;  /* 0x0000001a171a7221 */ /* 0x008fc80000000000 */
[----:B------:R-:W-:-:S07]  /*06f0*/  FADD R23, R26, R27 ;  /* 0x0000001b1a177221 */ /* 0x000fce0000000000 */
.L_x_3:
        /* <DEDUP_REMOVED lines=13> */
[----:B------:R-:W5:Y:S01]  /*07d0*/  LDG.E.CONSTANT R22, desc[UR8][R2.64+0xc] ;  /* 0x00000c0802167981 */ /* 0x000f62000c1e9900 */
[----:B------:R-:W-:-:S02]  /*07e0*/  VIADD R25, R25, 0x4 ;  /* 0x0000000419197836 */ /* 0x000fc40000000000 */
[----:B--2---:R-:W-:-:S04]  /*07f0*/  FADD R20, R23, R20 ;  /* 0x0000001417147221 */ /* 0x004fc80000000000 */
[----:B---3--:R-:W-:-:S04]  /*0800*/  FADD R20, R20, R27 ;  /* 0x0000001b14147221 */ /* 0x008fc80000000000 */
[----:B----4-:R-:W-:-:S04]  /*0810*/  FADD R20, R20, R29 ;  /* 0x0000001d14147221 */ /* 0x010fc80000000000 */
[----:B-----5:R-:W-:-:S07]  /*0820*/  FADD R23, R20, R22 ;  /* 0x0000001614177221 */ /* 0x020fce0000000000 */
.L_x_4:
[----:B------:R-:W-:Y:S05]  /*0830*/  @!P0 BRA `(.L_x_0) ;  /* 0x0000000000388947 */ /* 0x000fea0003800000 */
[----:B------:R-:W0:Y:S01]  /*0840*/  LDCU.64 UR6, c[0x0][0x380] ;  /* 0x00007000ff0677ac */ /* 0x000e220008000a00 */
[----:B------:R-:W-:-:S04]  /*0850*/  IADD3 R0, P0, PT, R25, R0, RZ ;  /* 0x0000000019007210 */ /* 0x000fc80007f1e0ff */
[----:B------:R-:W-:Y:S02]  /*0860*/  IADD3.X R21, PT, PT, RZ, R21, RZ, P0, !PT ;  /* 0x00000015ff157210 */ /* 0x000fe400007fe4ff */
[----:B0-----:R-:W-:-:S04]  /*0870*/  LEA R2, P0, R0, UR6, 0x2 ;  /* 0x0000000600027c11 */ /* 0x001fc8000f8010ff */
[----:B------:R-:W-:-:S05]  /*0880*/  LEA.HI.X R3, R0, UR7, R21, 0x2, P0 ;  /* 0x0000000700037c11 */ /* 0x000fca00080f1415 */
[----:B------:R-:W2:Y:S01]  /*0890*/  LDG.E.CONSTANT R0, desc[UR8][R2.64] ;  /* 0x0000000802007981 */ /* 0x000ea2000c1e9900 */
[----:B------:R-:W-:Y:S01]  /*08a0*/  ISETP.NE.AND P0, PT, R13, 0x1, PT ;  /* 0x000000010d00780c */ /* 0x000fe20003f05270 */
[----:B--2---:R-:W-:-:S12]  /*08b0*/  FADD R23, R23, R0 ;  /* 0x0000000017177221 */ /* 0x004fd80000000000 */
[----:B------:R-:W-:Y:S05]  /*08c0*/  @!P0 BRA `(.L_x_0) ;  /* 0x0000000000148947 */ /* 0x000fea0003800000 */
[----:B------:R-:W-:Y:S01]  /*08d0*/  ISETP.NE.AND P0, PT, R13, 0x2, PT ;  /* 0x000000020d00780c */ /* 0x000fe20003f05270 */
[----:B------:R-:W2:-:S12]  /*08e0*/  LDG.E.CONSTANT R0, desc[UR8][R2.64+0x4] ;  /* 0x0000040802007981 */ /* 0x000e98000c1e9900 */
[----:B------:R-:W3:Y:S01]  /*08f0*/  @P0 LDG.E.CONSTANT R20, desc[UR8][R2.64+0x8] ;  /* 0x0000080802140981 */ /* 0x000ee2000c1e9900 */
[----:B--2---:R-:W-:-:S04]  /*0900*/  FADD R23, R23, R0 ;  /* 0x0000000017177221 */ /* 0x004fc80000000000 */
[----:B---3--:R-:W-:-:S07]  /*0910*/  @P0 FADD R23, R23, R20 ;  /* 0x0000001417170221 */ /* 0x008fce0000000000 */
.L_x_0:
[----:B------:R-:W0:Y:S02]  /*0920*/  LDCU UR5, c[0x0][0x398] ;  /* 0x00007300ff0577ac */ /* 0x000e240008000800 */
[----:B0-----:R-:W-:-:S09]  /*0930*/  UISETP.GE.AND UP0, UPT, UR5, 0x1, UPT ;  /* 0x000000010500788c */ /* 0x001fd2000bf06270 */
[----:B------:R-:W-:Y:S05]  /*0940*/  BRA.U !UP0, `(.L_x_5) ;  /* 0x0000000108e07547 */ /* 0x000fea000b800000 */
[----:B------:R-:W0:Y:S01]  /*0950*/  MUFU.RCP R3, R16 ;  /* 0x0000001000037308 */ /* 0x000e220000001000 */
[----:B------:R-:W-:Y:S07]  /*0960*/  BSSY.RECONVERGENT B0, `(.L_x_6) ;  /* 0x000000b000007945 */ /* 0x000fee0003800200 */
[----:B------:R-:W1:Y:S01]  /*0970*/  FCHK P0, R23, R16 ;  /* 0x0000001017007302 */ /* 0x000e620000000000 */
[----:B0-----:R-:W-:-:S04]  /*0980*/  FFMA R0, -R16, R3, 1 ;  /* 0x3f80000010007423 */ /* 0x001fc80000000103 */
[----:B------:R-:W-:-:S04]  /*0990*/  FFMA R0, R3, R0, R3 ;  /* 0x0000000003007223 */ /* 0x000fc80000000003 */
[----:B------:R-:W-:-:S04]  /*09a0*/  FFMA R3, R0, R23, RZ ;  /* 0x0000001700037223 */ /* 0x000fc800000000ff */
[----:B------:R-:W-:-:S04]  /*09b0*/  FFMA R2, -R16, R3, R23 ;  /* 0x0000000310027223 */ /* 0x000fc80000000117 */
[----:B------:R-:W-:Y:S01]  /*09c0*/  FFMA R0, R0, R2, R3 ;  /* 0x0000000200007223 */ /* 0x000fe20000000003 */
[----:B-1----:R-:W-:Y:S06]  /*09d0*/  @!P0 BRA `(.L_x_7) ;  /* 0x00000000000c8947 */ /* 0x002fec0003800000 */
[----:B------:R-:W-:Y:S01]  /*09e0*/  IMAD.MOV.U32 R3, RZ, RZ, R23 ;  /* 0x000000ffff037224 */ /* 0x000fe200078e0017 */
[----:B------:R-:W-:-:S07]  /*09f0*/  MOV R2, 0xa10 ;  /* 0x00000a1000027802 */ /* 0x000fce0000000f00 */
[----:B------:R-:W-:Y:S05]  /*0a00*/  CALL.REL.NOINC `($__internal_0_$__cuda_sm3x_div_rn_noftz_f32_slowpath) ;  /* 0x0000000000c47944 */ /* 0x000fea0003c00000 */
.L_x_7:
[----:B------:R-:W-:Y:S05]  /*0a10*/  BSYNC.RECONVERGENT B0 ;  /* 0x0000000000007941 */ /* 0x000fea0003800200 */
.L_x_6:
[----:B------:R-:W-:-:S07]  /*0a20*/  IMAD.MOV.U32 R20, RZ, RZ, RZ ;  /* 0x000000ffff147224 */ /* 0x000fce00078e00ff */
.L_x_12:
[----:B0-----:R-:W0:Y:S01]  /*0a30*/  LDCU UR5, c[0x0][0x398] ;  /* 0x00007300ff0577ac */ /* 0x001e220008000800 */
[----:B-1----:R-:W1:Y:S01]  /*0a40*/  LDCU.64 UR6, c[0x0][0x390] ;  /* 0x00007200ff0677ac */ /* 0x002e620008000a00 */
[----:B0-----:R-:W-:Y:S01]  /*0a50*/  IMAD R3, R20, UR5, RZ ;  /* 0x0000000514037c24 */ /* 0x001fe2000f8e02ff */
[----:B------:R-:W-:Y:S04]  /*0a60*/  BAR.SYNC.DEFER_BLOCKING 0x0 ;  /* 0x0000000000007b1d */ /* 0x000fe80000010000 */
[----:B------:R-:W-:-:S05]  /*0a70*/  IADD3 R3, P0, PT, R3, R6, RZ ;  /* 0x0000000603037210 */ /* 0x000fca0007f1e0ff */
[----:B------:R-:W-:Y:S01]  /*0a80*/  IMAD.X R22, RZ, RZ, R7, P0 ;  /* 0x000000ffff167224 */ /* 0x000fe200000e0607 */
[----:B-1----:R-:W-:-:S04]  /*0a90*/  LEA R2, P0, R3, UR6, 0x2 ;  /* 0x0000000603027c11 */ /* 0x002fc8000f8010ff */
[----:B------:R-:W-:-:S06]  /*0aa0*/  LEA.HI.X R3, R3, UR7, R22, 0x2, P0 ;  /* 0x0000000703037c11 */ /* 0x000fcc00080f1416 */
[----:B------:R-:W2:Y:S01]  /*0ab0*/  LDG.E.CONSTANT R3, desc[UR8][R2.64] ;  /* 0x0000000802037981 */ /* 0x000ea2000c1e9900 */
[----:B------:R-:W-:Y:S02]  /*0ac0*/  ISETP.GE.U32.AND P1, PT, R17, 0x2, PT ;  /* 0x000000021100780c */ /* 0x000fe40003f26070 */
[----:B------:R-:W-:Y:S01]  /*0ad0*/  ISETP.NE.AND P0, PT, R8, RZ, PT ;  /* 0x000000ff0800720c */ /* 0x000fe20003f05270 */
[----:B--2---:R-:W-:-:S05]  /*0ae0*/  FMUL R21, R3, R0 ;  /* 0x0000000003157220 */ /* 0x004fca0000400000 */
[----:B------:R0:W-:Y:S05]  /*0af0*/  STS [R12], R21 ;  /* 0x000000150c007388 */ /* 0x0001ea0000000800 */
[----:B------:R-:W-:Y:S05]  /*0b00*/  @!P1 BRA `(.L_x_8) ;  /* 0x0000000000309947 */ /* 0x000fea0003800000 */
[----:B------:R-:W-:-:S07]  /*0b10*/  MOV R2, R17 ;  /* 0x0000001100027202 */ /* 0x000fce0000000f00 */
.L_x_9:
[----:B------:R-:W-:Y:S01]  /*0b20*/  BAR.SYNC.DEFER_BLOCKING 0x0 ;  /* 0x0000000000007b1d */ /* 0x000fe20000010000 */
[----:B------:R-:W-:-:S04]  /*0b30*/  SHF.R.U32.HI R23, RZ, 0x1, R2 ;  /* 0x00000001ff177819 */ /* 0x000fc80000011602 */
[----:B------:R-:W-:-:S13]  /*0b40*/  ISETP.GE.U32.AND P1, PT, R8, R23, PT ;  /* 0x000000170800720c */ /* 0x000fda0003f26070 */
[----:B------:R-:W-:Y:S01]  /*0b50*/  @!P1 IMAD R3, R23, 0x4, R12 ;  /* 0x0000000417039824 */ /* 0x000fe200078e020c */
[----:B------:R-:W-:Y:S05]  /*0b60*/  @!P1 LDS R22, [R12] ;  /* 0x000000000c169984 */ /* 0x000fea0000000800 */
[----:B------:R-:W0:Y:S02]  /*0b70*/  @!P1 LDS R3, [R3] ;  /* 0x0000000003039984 */ /* 0x000e240000000800 */
[----:B0-----:R-:W-:-:S05]  /*0b80*/  @!P1 FADD R21, R3, R22 ;  /* 0x0000001603159221 */ /* 0x001fca0000000000 */
[----:B------:R1:W-:Y:S01]  /*0b90*/  @!P1 STS [R12], R21 ;  /* 0x000000150c009388 */ /* 0x0003e20000000800 */
[----:B------:R-:W-:Y:S01]  /*0ba0*/  ISETP.GT.U32.AND P1, PT, R2, 0x3, PT ;  /* 0x000000030200780c */ /* 0x000fe20003f24070 */
[----:B------:R-:W-:-:S12]  /*0bb0*/  IMAD.MOV.U32 R2, RZ, RZ, R23 ;  /* 0x000000ffff027224 */ /* 0x000fd800078e0017 */
[----:B-1----:R-:W-:Y:S05]  /*0bc0*/  @P1 BRA `(.L_x_9) ;  /* 0xfffffffc00d41947 */ /* 0x002fea000383ffff */
.L_x_8:
[----:B------:R-:W-:Y:S04]  /*0bd0*/  BSSY.RECONVERGENT B0, `(.L_x_10) ;  /* 0x000000b000007945 */ /* 0x000fe80003800200 */
[----:B------:R-:W-:Y:S05]  /*0be0*/  @P0 BRA `(.L_x_11) ;  /* 0x0000000000240947 */ /* 0x000fea0003800000 */
[----:B------:R-:W1:Y:S01]  /*0bf0*/  S2UR UR6, SR_CgaCtaId ;  /* 0x00000000000679c3 */ /* 0x000e620000008800 */
[----:B------:R-:W-:-:S07]  /*0c00*/  UMOV UR5, 0x400 ;  /* 0x0000040000057882 */ /* 0x000fce0000000000 */
[----:B------:R-:W2:Y:S08]  /*0c10*/  LDC R23, c[0x0][0x3a0] ;  /* 0x0000e800ff177b82 */ /* 0x000eb00000000800 */
[----:B------:R-:W3:Y:S01]  /*0c20*/  LDC.64 R2, c[0x0][0x388] ;  /* 0x0000e200ff027b82 */ /* 0x000ee20000000a00 */
[----:B-1----:R-:W-:Y:S01]  /*0c30*/  ULEA UR5, UR6, UR5, 0x18 ;  /* 0x0000000506057291 */ /* 0x002fe2000f8ec0ff */
[----:B--2---:R-:W-:-:S08]  /*0c40*/  IMAD R23, R20, R23, UR4 ;  /* 0x0000000414177e24 */ /* 0x004fd0000f8e0217 */
[----:B0-----:R-:W0:Y:S01]  /*0c50*/  LDS R21, [UR5] ;  /* 0x00000005ff157984 */ /* 0x001e220008000800 */
[----:B---3--:R-:W-:-:S05]  /*0c60*/  IMAD.WIDE.U32 R2, R23, 0x4, R2 ;  /* 0x0000000417027825 */ /* 0x008fca00078e0002 */
[----:B0-----:R1:W-:Y:S02]  /*0c70*/  STG.E desc[UR8][R2.64], R21 ;  /* 0x0000001502007986 */ /* 0x0013e4000c101908 */
.L_x_11:
[----:B------:R-:W-:Y:S05]  /*0c80*/  BSYNC.RECONVERGENT B0 ;  /* 0x0000000000007941 */ /* 0x000fea0003800200 */
.L_x_10:
[----:B------:R-:W2:Y:S01]  /*0c90*/  LDCU UR5, c[0x0][0x398] ;  /* 0x00007300ff0577ac */ /* 0x000ea20008000800 */
[----:B------:R-:W-:-:S05]  /*0ca0*/  VIADD R20, R20, 0x1 ;  /* 0x0000000114147836 */ /* 0x000fca0000000000 */
[----:B--2---:R-:W-:-:S13]  /*0cb0*/  ISETP.NE.AND P0, PT, R20, UR5, PT ;  /* 0x0000000514007c0c */ /* 0x004fda000bf05270 */
[----:B------:R-:W-:Y:S05]  /*0cc0*/  @P0 BRA `(.L_x_12) ;  /* 0xfffffffc00580947 */ /* 0x000fea000383ffff */
.L_x_5:
[----:B------:R-:W2:Y:S01]  /*0cd0*/  LDCU UR5, c[0x0][0x3a0] ;  /* 0x00007400ff0577ac */ /* 0x000ea20008000800 */
[----:B------:R-:W-:-:S04]  /*0ce0*/  UIADD3 UR4, UPT, UPT, UR4, 0x1, URZ ;  /* 0x0000000104047890 */ /* 0x000fc8000fffe0ff */
[----:B--2---:R-:W-:-:S09]  /*0cf0*/  UISETP.NE.AND UP0, UPT, UR4, UR5, UPT ;  /* 0x000000050400728c */ /* 0x004fd2000bf05270 */
[----:B------:R-:W-:Y:S05]  /*0d00*/  BRA.U UP0, `(.L_x_13) ;  /* 0xfffffff500247547 */ /* 0x000fea000b83ffff */
[----:B------:R-:W-:Y:S05]  /*0d10*/  EXIT ;  /* 0x000000000000794d */ /* 0x000fea0003800000 */
        .weak           $__internal_0_$__cuda_sm3x_div_rn_noftz_f32_slowpath
        .type           $__internal_0_$__cuda_sm3x_div_rn_noftz_f32_slowpath,@function
        .size           $__internal_0_$__cuda_sm3x_div_rn_noftz_f32_slowpath,(.L_x_26 - $__internal_0_$__cuda_sm3x_div_rn_noftz_f32_slowpath)
$__internal_0_$__cuda_sm3x_div_rn_noftz_f32_slowpath:
[--C-:B------:R-:W-:Y:S01]  /*0d20*/  SHF.R.U32.HI R20, RZ, 0x17, R16.reuse ;  /* 0x00000017ff147819 */ /* 0x100fe20000011610 */
[----:B------:R-:W-:Y:S01]  /*0d30*/  BSSY.RECONVERGENT B1, `(.L_x_14) ;  /* 0x0000065000017945 */ /* 0x000fe20003800200 */
[--C-:B------:R-:W-:Y:S01]  /*0d40*/  SHF.R.U32.HI R24, RZ, 0x17, R3.reuse ;  /* 0x00000017ff187819 */ /* 0x100fe20000011603 */
[----:B------:R-:W-:Y:S01]  /*0d50*/  IMAD.MOV.U32 R22, RZ, RZ, R3 ;  /* 0x000000ffff167224 */ /* 0x000fe200078e0003 */
[----:B------:R-:W-:Y:S01]  /*0d60*/  LOP3.LUT R20, R20, 0xff, RZ, 0xc0, !PT ;  /* 0x000000ff14147812 */ /* 0x000fe200078ec0ff */
[----:B------:R-:W-:Y:S01]  /*0d70*/  IMAD.MOV.U32 R23, RZ, RZ, R16 ;  /* 0x000000ffff177224 */ /* 0x000fe200078e0010 */
[----:B------:R-:W-:Y:S02]  /*0d80*/  LOP3.LUT R24, R24, 0xff, RZ, 0xc0, !PT ;  /* 0x000000ff18187812 */ /* 0x000fe400078ec0ff */
[----:B------:R-:W-:-:S03]  /*0d90*/  IADD3 R25, PT, PT, R20, -0x1, RZ ;  /* 0xffffffff14197810 */ /* 0x000fc60007ffe0ff */
[----:B------:R-:W-:Y:S01]  /*0da0*/  VIADD R26, R24, 0xffffffff ;  /* 0xffffffff181a7836 */ /* 0x000fe20000000000 */
[----:B------:R-:W-:-:S04]  /*0db0*/  ISETP.GT.U32.AND P0, PT, R25, 0xfd, PT ;  /* 0x000000fd1900780c */ /* 0x000fc80003f04070 */
[----:B------:R-:W-:-:S13]  /*0dc0*/  ISETP.GT.U32.OR P0, PT, R26, 0xfd, P0 ;  /* 0x000000fd1a00780c */ /* 0x000fda0000704470 */
[----:B------:R-:W-:Y:S01]  /*0dd0*/  @!P0 MOV R21, RZ ;  /* 0x000000ff00158202 */ /* 0x000fe20000000f00 */
[----:B------:R-:W-:Y:S06]  /*0de0*/  @!P0 BRA `(.L_x_15) ;  /* 0x0000000000608947 */ /* 0x000fec0003800000 */
[----:B------:R-:W-:Y:S01]  /*0df0*/  FSETP.GTU.FTZ.AND P0, PT, |R3|, +INF , PT ;  /* 0x7f8000000300780b */ /* 0x000fe20003f1c200 */
[----:B------:R-:W-:Y:S01]  /*0e00*/  IMAD.MOV.U32 R0, RZ, RZ, R16 ;  /* 0x000000ffff007224 */ /* 0x000fe200078e0010 */
[----:B------:R-:W-:-:S04]  /*0e10*/  FSETP.GTU.FTZ.AND P1, PT, |R16|, +INF , PT ;  /* 0x7f8000001000780b */ /* 0x000fc80003f3c200 */
[----:B------:R-:W-:-:S13]  /*0e20*/  PLOP3.LUT P0, PT, P0, P1, PT, 0xf8, 0x8f ;  /* 0x00000000008f781c */ /* 0x000fda0000703f70 */
[----:B------:R-:W-:Y:S05]  /*0e30*/  @P0 BRA `(.L_x_16) ;  /* 0x00000004004c0947 */ /* 0x000fea0003800000 */
[----:B------:R-:W-:-:S13]  /*0e40*/  LOP3.LUT P0, RZ, R23, 0x7fffffff, R22, 0xc8, !PT ;  /* 0x7fffffff17ff7812 */ /* 0x000fda000780c816 */
[----:B------:R-:W-:Y:S05]  /*0e50*/  @!P0 BRA `(.L_x_17) ;  /* 0x00000004003c8947 */ /* 0x000fea0003800000 */
[C---:B------:R-:W-:Y:S02]  /*0e60*/  FSETP.NEU.FTZ.AND P2, PT, |R3|.reuse, +INF , PT ;  /* 0x7f8000000300780b */ /* 0x040fe40003f5d200 */
[----:B------:R-:W-:Y:S02]  /*0e70*/  FSETP.NEU.FTZ.AND P1, PT, |R0|, +INF , PT ;  /* 0x7f8000000000780b */ /* 0x000fe40003f3d200 */
[----:B------:R-:W-:-:S11]  /*0e80*/  FSETP.NEU.FTZ.AND P0, PT, |R3|, +INF , PT ;  /* 0x7f8000000300780b */ /* 0x000fd60003f1d200 */
[----:B------:R-:W-:Y:S05]  /*0e90*/  @!P1 BRA !P2, `(.L_x_17) ;  /* 0x00000004002c9947 */ /* 0x000fea0005000000 */
[----:B------:R-:W-:-:S04]  /*0ea0*/  LOP3.LUT P2, RZ, R22, 0x7fffffff, RZ, 0xc0, !PT ;  /* 0x7fffffff16ff7812 */ /* 0x000fc8000784c0ff */
[----:B------:R-:W-:-:S13]  /*0eb0*/  PLOP3.LUT P1, PT, P1, P2, PT, 0x2f, 0xf2 ;  /* 0x0000000000f2781c */ /* 0x000fda0000f24577 */
[----:B------:R-:W-:Y:S05]  /*0ec0*/  @P1 BRA `(.L_x_18) ;  /* 0x0000000400181947 */ /* 0x000fea0003800000 */
[----:B------:R-:W-:-:S04]  /*0ed0*/  LOP3.LUT P1, RZ, R23, 0x7fffffff, RZ, 0xc0, !PT ;  /* 0x7fffffff17ff7812 */ /* 0x000fc8000782c0ff */
[----:B------:R-:W-:-:S13]  /*0ee0*/  PLOP3.LUT P0, PT, P0, P1, PT, 0x2f, 0xf2 ;  /* 0x0000000000f2781c */ /* 0x000fda0000702577 */
[----:B------:R-:W-:Y:S05]  /*0ef0*/  @P0 BRA `(.L_x_19) ;  /* 0x0000000400000947 */ /* 0x000fea0003800000 */
[----:B------:R-:W-:Y:S02]  /*0f00*/  ISETP.GE.AND P0, PT, R26, RZ, PT ;  /* 0x000000ff1a00720c */ /* 0x000fe40003f06270 */
[----:B------:R-:W-:-:S11]  /*0f10*/  ISETP.GE.AND P1, PT, R25, RZ, PT ;  /* 0x000000ff1900720c */ /* 0x000fd60003f26270 */
[----:B------:R-:W-:Y:S02]  /*0f20*/  @P0 IMAD.MOV.U32 R21, RZ, RZ, RZ ;  /* 0x000000ffff150224 */ /* 0x000fe400078e00ff */
[----:B------:R-:W-:Y:S01]  /*0f30*/  @!P0 FFMA R22, R3, 1.84467440737095516160e+19, RZ ;  /* 0x5f80000003168823 */ /* 0x000fe200000000ff */
[----:B------:R-:W-:Y:S02]  /*0f40*/  @!P0 IMAD.MOV.U32 R21, RZ, RZ, -0x40 ;  /* 0xffffffc0ff158424 */ /* 0x000fe400078e00ff */
[----:B------:R-:W-:-:S03]  /*0f50*/  @!P1 FFMA R23, R0, 1.84467440737095516160e+19, RZ ;  /* 0x5f80000000179823 */ /* 0x000fc600000000ff */
[----:B------:R-:W-:-:S07]  /*0f60*/  @!P1 IADD3 R21, PT, PT, R21, 0x40, RZ ;  /* 0x0000004015159810 */ /* 0x000fce0007ffe0ff */
.L_x_15:
[----:B------:R-:W-:Y:S01]  /*0f70*/  LEA R0, R20, 0xc0800000, 0x17 ;  /* 0xc080000014007811 */ /* 0x000fe200078eb8ff */
[----:B------:R-:W-:Y:S01]  /*0f80*/  VIADD R3, R24, 0xffffff81 ;  /* 0xffffff8118037836 */ /* 0x000fe20000000000 */
[----:B------:R-:W-:Y:S03]  /*0f90*/  BSSY.RECONVERGENT B2, `(.L_x_20) ;  /* 0x0000035000027945 */ /* 0x000fe60003800200 */
[----:B------:R-:W-:Y:S01]  /*0fa0*/  IMAD.IADD R26, R23, 0x1, -R0 ;  /* 0x00000001171a7824 */ /* 0x000fe200078e0a00 */
[C---:B------:R-:W-:Y:S01]  /*0fb0*/  IADD3 R20, PT, PT, R3.reuse, 0x7f, -R20 ;  /* 0x0000007f03147810 */ /* 0x040fe20007ffe814 */
[----:B------:R-:W-:Y:S02]  /*0fc0*/  IMAD R0, R3, -0x800000, R22 ;  /* 0xff80000003007824 */ /* 0x000fe400078e0216 */
[----:B------:R-:W0:Y:S01]  /*0fd0*/  MUFU.RCP R28, R26 ;  /* 0x0000001a001c7308 */ /* 0x000e220000001000 */
[----:B------:R-:W-:Y:S01]  /*0fe0*/  FADD.FTZ R23, -R26, -RZ ;  /* 0x800000ff1a177221 */ /* 0x000fe20000010100 */
[----:B------:R-:W-:-:S03]  /*0ff0*/  IMAD.IADD R20, R20, 0x1, R21 ;  /* 0x0000000114147824 */ /* 0x000fc600078e0215 */
[----:B0-----:R-:W-:-:S04]  /*1000*/  FFMA R25, R28, R23, 1 ;  /* 0x3f8000001c197423 */ /* 0x001fc80000000017 */
[----:B------:R-:W-:-:S04]  /*1010*/  FFMA R25, R28, R25, R28 ;  /* 0x000000191c197223 */ /* 0x000fc8000000001c */
[----:B------:R-:W-:-:S04]  /*1020*/  FFMA R22, R0, R25, RZ ;  /* 0x0000001900167223 */ /* 0x000fc800000000ff */
[----:B------:R-:W-:-:S04]  /*1030*/  FFMA R24, R23, R22, R0 ;  /* 0x0000001617187223 */ /* 0x000fc80000000000 */
[----:B------:R-:W-:-:S04]  /*1040*/  FFMA R22, R25, R24, R22 ;  /* 0x0000001819167223 */ /* 0x000fc80000000016 */
[----:B------:R-:W-:-:S04]  /*1050*/  FFMA R23, R23, R22, R0 ;  /* 0x0000001617177223 */ /* 0x000fc80000000000 */
[----:B------:R-:W-:-:S05]  /*1060*/  FFMA R0, R25, R23, R22 ;  /* 0x0000001719007223 */ /* 0x000fca0000000016 */
[----:B------:R-:W-:-:S04]  /*1070*/  SHF.R.U32.HI R3, RZ, 0x17, R0 ;  /* 0x00000017ff037819 */ /* 0x000fc80000011600 */
[----:B------:R-:W-:-:S04]  /*1080*/  LOP3.LUT R3, R3, 0xff, RZ, 0xc0, !PT ;  /* 0x000000ff03037812 */ /* 0x000fc800078ec0ff */
[----:B------:R-:W-:-:S05]  /*1090*/  IADD3 R3, PT, PT, R3, R20, RZ ;  /* 0x0000001403037210 */ /* 0x000fca0007ffe0ff */
[----:B------:R-:W-:-:S05]  /*10a0*/  VIADD R21, R3, 0xffffffff ;  /* 0xffffffff03157836 */ /* 0x000fca0000000000 */
[----:B------:R-:W-:-:S13]  /*10b0*/  ISETP.GE.U32.AND P0, PT, R21, 0xfe, PT ;  /* 0x000000fe1500780c */ /* 0x000fda0003f06070 */
[----:B------:R-:W-:Y:S05]  /*10c0*/  @!P0 BRA `(.L_x_21) ;  /* 0x0000000000808947 */ /* 0x000fea0003800000 */
[----:B------:R-:W-:-:S13]  /*10d0*/  ISETP.GT.AND P0, PT, R3, 0xfe, PT ;  /* 0x000000fe0300780c */ /* 0x000fda0003f04270 */
[----:B------:R-:W-:Y:S05]  /*10e0*/  @P0 BRA `(.L_x_22) ;  /* 0x00000000006c0947 */ /* 0x000fea0003800000 */
[----:B------:R-:W-:-:S13]  /*10f0*/  ISETP.GE.AND P0, PT, R3, 0x1, PT ;  /* 0x000000010300780c */ /* 0x000fda0003f06270 */
[----:B------:R-:W-:Y:S05]  /*1100*/  @P0 BRA `(.L_x_23) ;  /* 0x0000000000740947 */ /* 0x000fea0003800000 */
[----:B------:R-:W-:Y:S02]  /*1110*/  ISETP.GE.AND P0, PT, R3, -0x18, PT ;  /* 0xffffffe80300780c */ /* 0x000fe40003f06270 */
[----:B------:R-:W-:-:S11]  /*1120*/  LOP3.LUT R0, R0, 0x80000000, RZ, 0xc0, !PT ;  /* 0x8000000000007812 */ /* 0x000fd600078ec0ff */
[----:B------:R-:W-:Y:S05]  /*1130*/  @!P0 BRA `(.L_x_23) ;  /* 0x0000000000688947 */ /* 0x000fea0003800000 */
[-CC-:B------:R-:W-:Y:S01]  /*1140*/  FFMA.RZ R20, R25, R23.reuse, R22.reuse ;  /* 0x0000001719147223 */ /* 0x180fe2000000c016 */
[C---:B------:R-:W-:Y:S02]  /*1150*/  ISETP.NE.AND P2, PT, R3.reuse, RZ, PT ;  /* 0x000000ff0300720c */ /* 0x040fe40003f45270 */
[----:B------:R-:W-:Y:S02]  /*1160*/  ISETP.NE.AND P1, PT, R3, RZ, PT ;  /* 0x000000ff0300720c */ /* 0x000fe40003f25270 */
[----:B------:R-:W-:Y:S01]  /*1170*/  LOP3.LUT R21, R20, 0x7fffff, RZ, 0xc0, !PT ;  /* 0x007fffff14157812 */ /* 0x000fe200078ec0ff */
[CCC-:B------:R-:W-:Y:S01]  /*1180*/  FFMA.RP R20, R25.reuse, R23.reuse, R22.reuse ;  /* 0x0000001719147223 */ /* 0x1c0fe20000008016 */
[----:B------:R-:W-:Y:S01]  /*1190*/  FFMA.RM R23, R25, R23, R22 ;  /* 0x0000001719177223 */ /* 0x000fe20000004016 */
[----:B------:R-:W-:Y:S01]  /*11a0*/  VIADD R22, R3, 0x20 ;  /* 0x0000002003167836 */ /* 0x000fe20000000000 */
[----:B------:R-:W-:Y:S01]  /*11b0*/  LOP3.LUT R21, R21, 0x800000, RZ, 0xfc, !PT ;  /* 0x0080000015157812 */ /* 0x000fe200078efcff */
[----:B------:R-:W-:-:S02]  /*11c0*/  IMAD.MOV R3, RZ, RZ, -R3 ;  /* 0x000000ffff037224 */ /* 0x000fc400078e0a03 */
[----:B------:R-:W-:Y:S02]  /*11d0*/  FSETP.NEU.FTZ.AND P0, PT, R20, R23, PT ;  /* 0x000000171400720b */ /* 0x000fe40003f1d000 */
[----:B------:R-:W-:Y:S02]  /*11e0*/  SHF.L.U32 R22, R21, R22, RZ ;  /* 0x0000001615167219 */ /* 0x000fe400000006ff */
[----:B------:R-:W-:Y:S02]  /*11f0*/  SEL R20, R3, RZ, P2 ;  /* 0x000000ff03147207 */ /* 0x000fe40001000000 */
[----:B------:R-:W-:Y:S02]  /*1200*/  ISETP.NE.AND P1, PT, R22, RZ, P1 ;  /* 0x000000ff1600720c */ /* 0x000fe40000f25270 */
[----:B------:R-:W-:Y:S02]  /*1210*/  SHF.R.U32.HI R20, RZ, R20, R21 ;  /* 0x00000014ff147219 */ /* 0x000fe40000011615 */
[----:B------:R-:W-:-:S02]  /*1220*/  PLOP3.LUT P0, PT, P0, P1, PT, 0xf8, 0x8f ;  /* 0x00000000008f781c */ /* 0x000fc40000703f70 */
[----:B------:R-:W-:Y:S02]  /*1230*/  SHF.R.U32.HI R22, RZ, 0x1, R20 ;  /* 0x00000001ff167819 */ /* 0x000fe40000011614 */
[----:B------:R-:W-:-:S04]  /*1240*/  SEL R3, RZ, 0x1, !P0 ;  /* 0x00000001ff037807 */ /* 0x000fc80004000000 */
[----:B------:R-:W-:-:S04]  /*1250*/  LOP3.LUT R3, R3, 0x1, R22, 0xf8, !PT ;  /* 0x0000000103037812 */ /* 0x000fc800078ef816 */
[----:B------:R-:W-:-:S04]  /*1260*/  LOP3.LUT R3, R3, R20, RZ, 0xc0, !PT ;  /* 0x0000001403037212 */ /* 0x000fc800078ec0ff */
[----:B------:R-:W-:-:S04]  /*1270*/  IADD3 R3, PT, PT, R22, R3, RZ ;  /* 0x0000000316037210 */ /* 0x000fc80007ffe0ff */
[----:B------:R-:W-:Y:S01]  /*1280*/  LOP3.LUT R0, R3, R0, RZ, 0xfc, !PT ;  /* 0x0000000003007212 */ /* 0x000fe200078efcff */
[----:B------:R-:W-:Y:S06]  /*1290*/  BRA `(.L_x_23) ;  /* 0x0000000000107947 */ /* 0x000fec0003800000 */
.L_x_22:
[----:B------:R-:W-:-:S04]  /*12a0*/  LOP3.LUT R0, R0, 0x80000000, RZ, 0xc0, !PT ;  /* 0x8000000000007812 */ /* 0x000fc800078ec0ff */
[----:B------:R-:W-:Y:S01]  /*12b0*/  LOP3.LUT R0, R0, 0x7f800000, RZ, 0xfc, !PT ;  /* 0x7f80000000007812 */ /* 0x000fe200078efcff */
[----:B------:R-:W-:Y:S06]  /*12c0*/  BRA `(.L_x_23) ;  /* 0x0000000000047947 */ /* 0x000fec0003800000 */
.L_x_21:
[----:B------:R-:W-:-:S07]  /*12d0*/  IMAD R0, R20, 0x800000, R0 ;  /* 0x0080000014007824 */ /* 0x000fce00078e0200 */
.L_x_23:
[----:B------:R-:W-:Y:S05]  /*12e0*/  BSYNC.RECONVERGENT B2 ;  /* 0x0000000000027941 */ /* 0x000fea0003800200 */
.L_x_20:
[----:B------:R-:W-:Y:S05]  /*12f0*/  BRA `(.L_x_24) ;  /* 0x0000000000207947 */ /* 0x000fea0003800000 */
.L_x_19:
[----:B------:R-:W-:-:S04]  /*1300*/  LOP3.LUT R0, R23, 0x80000000, R22, 0x48, !PT ;  /* 0x8000000017007812 */ /* 0x000fc800078e4816 */
[----:B------:R-:W-:Y:S01]  /*1310*/  LOP3.LUT R0, R0, 0x7f800000, RZ, 0xfc, !PT ;  /* 0x7f80000000007812 */ /* 0x000fe200078efcff */
[----:B------:R-:W-:Y:S06]  /*1320*/  BRA `(.L_x_24) ;  /* 0x0000000000147947 */ /* 0x000fec0003800000 */
.L_x_18:
[----:B------:R-:W-:Y:S01]  /*1330*/  LOP3.LUT R0, R23, 0x80000000, R22, 0x48, !PT ;  /* 0x8000000017007812 */ /* 0x000fe200078e4816 */
[----:B------:R-:W-:Y:S06]  /*1340*/  BRA `(.L_x_24) ;  /* 0x00000000000c7947 */ /* 0x000fec0003800000 */
.L_x_17:
[----:B------:R-:W0:Y:S01]  /*1350*/  MUFU.RSQ R0, -QNAN ;  /* 0xffc0000000007908 */ /* 0x000e220000001400 */
[----:B------:R-:W-:Y:S05]  /*1360*/  BRA `(.L_x_24) ;  /* 0x0000000000047947 */ /* 0x000fea0003800000 */
.L_x_16:
[----:B------:R-:W-:-:S07]  /*1370*/  FADD.FTZ R0, R3, R0 ;  /* 0x0000000003007221 */ /* 0x000fce0000010000 */
.L_x_24:
[----:B------:R-:W-:Y:S05]  /*1380*/  BSYNC.RECONVERGENT B1 ;  /* 0x0000000000017941 */ /* 0x000fea0003800200 */
.L_x_14:
[----:B------:R-:W-:-:S04]  /*1390*/  IMAD.MOV.U32 R3, RZ, RZ, 0x0 ;  /* 0x00000000ff037424 */ /* 0x000fc800078e00ff */
[----:B0-----:R-:W-:Y:S05]  /*13a0*/  RET.REL.NODEC R2 `(_Z12gpu_version1IfEvPKT_PS0_S2_iii) ;  /* 0xffffffec02147950 */ /* 0x001fea0003c3ffff */
.L_x_25:
[----:B------:R-:W-:-:S00]  /*13b0*/  BRA `(.L_x_25) ;  /* 0xfffffffc00fc7947 */ /* 0x000fc0000383ffff */
[----:B------:R-:W-:-:S00]  /*13c0*/  NOP ;  /* 0x0000000000007918 */ /* 0x000fc00000000000 */
        /* <DEDUP_REMOVED lines=11> */
.L_x_26:


//--------------------- .nv.shared._Z12gpu_version1IfEvPKT_PS0_S2_iii --------------------------
	.section	.nv.shared._Z12gpu_version1IfEvPKT_PS0_S2_iii,"aw",@nobits
	.sectionflags	@""
	.align	4
.nv.shared._Z12gpu_version1IfEvPKT_PS0_S2_iii:
	.zero		5120


//--------------------- .nv.shared.reserved.0     --------------------------
	.section	.nv.shared.reserved.0,"aw",@nobits
	.weak		__nv_reservedSMEM_offset_0_alias
	.size		__nv_reservedSMEM_offset_0_alias, 0, 64
	.other		__nv_reservedSMEM_offset_0_alias,@"STO_CUDA_RESERVED_SHARED STV_DEFAULT"
__nv_reservedSMEM_offset_0_alias:
	.zero		0
	.zero		64


//--------------------- .nv.constant0._Z12gpu_version1IfEvPKT_PS0_S2_iii --------------------------
	.section	.nv.constant0._Z12gpu_version1IfEvPKT_PS0_S2_iii,"a",@progbits
	.sectionflags	@""
	.align	4
.nv.constant0._Z12gpu_version1IfEvPKT_PS0_S2_iii:
	.zero		932


//--------------------- SYMBOLS --------------------------

	.type		.nv.reservedSmem.offset0,@object
	.size		.nv.reservedSmem.offset0,0x4
	.type		.nv.reservedSmem.cap,@object
	.size		.nv.reservedSmem.cap,0x4
